//
// Generated by NVIDIA NVVM Compiler
//
// Compiler Build ID: CL-36424714
// Cuda compilation tools, release 13.0, V13.0.88
// Based on NVVM 20.0.0
//

.version 9.0
.target sm_100
.address_size 64

	// .globl	_Z7upsweepiPd

.visible .entry _Z7upsweepiPd(
	.param .u32 _Z7upsweepiPd_param_0,
	.param .u64 .ptr .align 1 _Z7upsweepiPd_param_1
)
{
	.reg .pred 	%p<4>;
	.reg .b32 	%r<15>;
	.reg .b64 	%rd<7>;
	.reg .b64 	%fd<4>;

	ld.param.u32 	%r5, [_Z7upsweepiPd_param_0];
	ld.param.u64 	%rd3, [_Z7upsweepiPd_param_1];
	cvta.to.global.u64 	%rd1, %rd3;
	mov.u32 	%r6, %ctaid.x;
	mov.u32 	%r7, %ntid.x;
	mov.u32 	%r8, %tid.x;
	mad.lo.s32 	%r1, %r6, %r7, %r8;
	bar.sync 	0;
	setp.lt.s32 	%p1, %r5, 2;
	@%p1 bra 	$L__BB0_5;
	add.s32 	%r2, %r1, 1;
	mul.wide.s32 	%rd4, %r1, 8;
	add.s64 	%rd2, %rd1, %rd4;
	mov.b32 	%r14, 2;
$L__BB0_2:
	add.s32 	%r10, %r14, -1;
	and.b32  	%r11, %r10, %r2;
	setp.ne.s32 	%p2, %r11, 0;
	@%p2 bra 	$L__BB0_4;
	shr.u32 	%r12, %r14, 1;
	sub.s32 	%r13, %r1, %r12;
	mul.wide.s32 	%rd5, %r13, 8;
	add.s64 	%rd6, %rd1, %rd5;
	ld.global.f64 	%fd1, [%rd6];
	ld.global.f64 	%fd2, [%rd2];
	add.f64 	%fd3, %fd1, %fd2;
	st.global.f64 	[%rd2], %fd3;
$L__BB0_4:
	bar.sync 	0;
	shl.b32 	%r14, %r14, 1;
	setp.le.s32 	%p3, %r14, %r5;
	@%p3 bra 	$L__BB0_2;
$L__BB0_5:
	bar.sync 	0;
	ret;

}
	// .globl	_Z9downsweepiPd
.visible .entry _Z9downsweepiPd(
	.param .u32 _Z9downsweepiPd_param_0,
	.param .u64 .ptr .align 1 _Z9downsweepiPd_param_1
)
{
	.reg .pred 	%p<27>;
	.reg .b16 	%rs<2>;
	.reg .b32 	%r<30>;
	.reg .b64 	%rd<5>;
	.reg .b64 	%fd<76>;

	ld.param.u64 	%rd2, [_Z9downsweepiPd_param_1];
	cvta.to.global.u64 	%rd3, %rd2;
	mov.u32 	%r3, %ctaid.x;
	mov.u32 	%r4, %ntid.x;
	mov.u32 	%r5, %tid.x;
	mad.lo.s32 	%r1, %r3, %r4, %r5;
	bar.sync 	0;
	add.s32 	%r2, %r1, 1;
	mul.wide.s32 	%rd4, %r1, 8;
	add.s64 	%rd1, %rd3, %rd4;
	and.b32  	%r6, %r2, 33554431;
	setp.ne.s32 	%p1, %r6, 0;
	@%p1 bra 	$L__BB1_2;
	ld.global.f64 	%fd1, [%rd1];
	ld.global.f64 	%fd2, [%rd1+134217728];
	add.f64 	%fd3, %fd1, %fd2;
	st.global.f64 	[%rd1+134217728], %fd3;
$L__BB1_2:
	bar.sync 	0;
	and.b32  	%r7, %r2, 16777215;
	setp.ne.s32 	%p2, %r7, 0;
	@%p2 bra 	$L__BB1_4;
	ld.global.f64 	%fd4, [%rd1];
	ld.global.f64 	%fd5, [%rd1+67108864];
	add.f64 	%fd6, %fd4, %fd5;
	st.global.f64 	[%rd1+67108864], %fd6;
$L__BB1_4:
	bar.sync 	0;
	and.b32  	%r8, %r2, 8388607;
	setp.ne.s32 	%p3, %r8, 0;
	@%p3 bra 	$L__BB1_6;
	ld.global.f64 	%fd7, [%rd1];
	ld.global.f64 	%fd8, [%rd1+33554432];
	add.f64 	%fd9, %fd7, %fd8;
	st.global.f64 	[%rd1+33554432], %fd9;
$L__BB1_6:
	bar.sync 	0;
	and.b32  	%r9, %r2, 4194303;
	setp.ne.s32 	%p4, %r9, 0;
	@%p4 bra 	$L__BB1_8;
	ld.global.f64 	%fd10, [%rd1];
	ld.global.f64 	%fd11, [%rd1+16777216];
	add.f64 	%fd12, %fd10, %fd11;
	st.global.f64 	[%rd1+16777216], %fd12;
$L__BB1_8:
	bar.sync 	0;
	and.b32  	%r10, %r2, 2097151;
	setp.ne.s32 	%p5, %r10, 0;
	@%p5 bra 	$L__BB1_10;
	ld.global.f64 	%fd13, [%rd1];
	ld.global.f64 	%fd14, [%rd1+8388608];
	add.f64 	%fd15, %fd13, %fd14;
	st.global.f64 	[%rd1+8388608], %fd15;
$L__BB1_10:
	bar.sync 	0;
	and.b32  	%r11, %r2, 1048575;
	setp.ne.s32 	%p6, %r11, 0;
	@%p6 bra 	$L__BB1_12;
	ld.global.f64 	%fd16, [%rd1];
	ld.global.f64 	%fd17, [%rd1+4194304];
	add.f64 	%fd18, %fd16, %fd17;
	st.global.f64 	[%rd1+4194304], %fd18;
$L__BB1_12:
	bar.sync 	0;
	and.b32  	%r12, %r2, 524287;
	setp.ne.s32 	%p7, %r12, 0;
	@%p7 bra 	$L__BB1_14;
	ld.global.f64 	%fd19, [%rd1];
	ld.global.f64 	%fd20, [%rd1+2097152];
	add.f64 	%fd21, %fd19, %fd20;
	st.global.f64 	[%rd1+2097152], %fd21;
$L__BB1_14:
	bar.sync 	0;
	and.b32  	%r13, %r2, 262143;
	setp.ne.s32 	%p8, %r13, 0;
	@%p8 bra 	$L__BB1_16;
	ld.global.f64 	%fd22, [%rd1];
	ld.global.f64 	%fd23, [%rd1+1048576];
	add.f64 	%fd24, %fd22, %fd23;
	st.global.f64 	[%rd1+1048576], %fd24;
$L__BB1_16:
	bar.sync 	0;
	and.b32  	%r14, %r2, 131071;
	setp.ne.s32 	%p9, %r14, 0;
	@%p9 bra 	$L__BB1_18;
	ld.global.f64 	%fd25, [%rd1];
	ld.global.f64 	%fd26, [%rd1+524288];
	add.f64 	%fd27, %fd25, %fd26;
	st.global.f64 	[%rd1+524288], %fd27;
$L__BB1_18:
	bar.sync 	0;
	cvt.u16.u32 	%rs1, %r2;
	setp.ne.s16 	%p10, %rs1, 0;
	@%p10 bra 	$L__BB1_20;
	ld.global.f64 	%fd28, [%rd1];
	ld.global.f64 	%fd29, [%rd1+262144];
	add.f64 	%fd30, %fd28, %fd29;
	st.global.f64 	[%rd1+262144], %fd30;
$L__BB1_20:
	bar.sync 	0;
	and.b32  	%r15, %r2, 32767;
	setp.ne.s32 	%p11, %r15, 0;
	@%p11 bra 	$L__BB1_22;
	ld.global.f64 	%fd31, [%rd1];
	ld.global.f64 	%fd32, [%rd1+131072];
	add.f64 	%fd33, %fd31, %fd32;
	st.global.f64 	[%rd1+131072], %fd33;
$L__BB1_22:
	bar.sync 	0;
	and.b32  	%r16, %r2, 16383;
	setp.ne.s32 	%p12, %r16, 0;
	@%p12 bra 	$L__BB1_24;
	ld.global.f64 	%fd34, [%rd1];
	ld.global.f64 	%fd35, [%rd1+65536];
	add.f64 	%fd36, %fd34, %fd35;
	st.global.f64 	[%rd1+65536], %fd36;
$L__BB1_24:
	bar.sync 	0;
	and.b32  	%r17, %r2, 8191;
	setp.ne.s32 	%p13, %r17, 0;
	@%p13 bra 	$L__BB1_26;
	ld.global.f64 	%fd37, [%rd1];
	ld.global.f64 	%fd38, [%rd1+32768];
	add.f64 	%fd39, %fd37, %fd38;
	st.global.f64 	[%rd1+32768], %fd39;
$L__BB1_26:
	bar.sync 	0;
	and.b32  	%r18, %r2, 4095;
	setp.ne.s32 	%p14, %r18, 0;
	@%p14 bra 	$L__BB1_28;
	ld.global.f64 	%fd40, [%rd1];
	ld.global.f64 	%fd41, [%rd1+16384];
	add.f64 	%fd42, %fd40, %fd41;
	st.global.f64 	[%rd1+16384], %fd42;
$L__BB1_28:
	bar.sync 	0;
	and.b32  	%r19, %r2, 2047;
	setp.ne.s32 	%p15, %r19, 0;
	@%p15 bra 	$L__BB1_30;
	ld.global.f64 	%fd43, [%rd1];
	ld.global.f64 	%fd44, [%rd1+8192];
	add.f64 	%fd45, %fd43, %fd44;
	st.global.f64 	[%rd1+8192], %fd45;
$L__BB1_30:
	bar.sync 	0;
	and.b32  	%r20, %r2, 1023;
	setp.ne.s32 	%p16, %r20, 0;
	@%p16 bra 	$L__BB1_32;
	ld.global.f64 	%fd46, [%rd1];
	ld.global.f64 	%fd47, [%rd1+4096];
	add.f64 	%fd48, %fd46, %fd47;
	st.global.f64 	[%rd1+4096], %fd48;
$L__BB1_32:
	bar.sync 	0;
	and.b32  	%r21, %r2, 511;
	setp.ne.s32 	%p17, %r21, 0;
	@%p17 bra 	$L__BB1_34;
	ld.global.f64 	%fd49, [%rd1];
	ld.global.f64 	%fd50, [%rd1+2048];
	add.f64 	%fd51, %fd49, %fd50;
	st.global.f64 	[%rd1+2048], %fd51;
$L__BB1_34:
	bar.sync 	0;
	and.b32  	%r22, %r2, 255;
	setp.ne.s32 	%p18, %r22, 0;
	@%p18 bra 	$L__BB1_36;
	ld.global.f64 	%fd52, [%rd1];
	ld.global.f64 	%fd53, [%rd1+1024];
	add.f64 	%fd54, %fd52, %fd53;
	st.global.f64 	[%rd1+1024], %fd54;
$L__BB1_36:
	bar.sync 	0;
	and.b32  	%r23, %r2, 127;
	setp.ne.s32 	%p19, %r23, 0;
	@%p19 bra 	$L__BB1_38;
	ld.global.f64 	%fd55, [%rd1];
	ld.global.f64 	%fd56, [%rd1+512];
	add.f64 	%fd57, %fd55, %fd56;
	st.global.f64 	[%rd1+512], %fd57;
$L__BB1_38:
	bar.sync 	0;
	and.b32  	%r24, %r2, 63;
	setp.ne.s32 	%p20, %r24, 0;
	@%p20 bra 	$L__BB1_40;
	ld.global.f64 	%fd58, [%rd1];
	ld.global.f64 	%fd59, [%rd1+256];
	add.f64 	%fd60, %fd58, %fd59;
	st.global.f64 	[%rd1+256], %fd60;
$L__BB1_40:
	bar.sync 	0;
	and.b32  	%r25, %r2, 31;
	setp.ne.s32 	%p21, %r25, 0;
	@%p21 bra 	$L__BB1_42;
	ld.global.f64 	%fd61, [%rd1];
	ld.global.f64 	%fd62, [%rd1+128];
	add.f64 	%fd63, %fd61, %fd62;
	st.global.f64 	[%rd1+128], %fd63;
$L__BB1_42:
	bar.sync 	0;
	and.b32  	%r26, %r2, 15;
	setp.ne.s32 	%p22, %r26, 0;
	@%p22 bra 	$L__BB1_44;
	ld.global.f64 	%fd64, [%rd1];
	ld.global.f64 	%fd65, [%rd1+64];
	add.f64 	%fd66, %fd64, %fd65;
	st.global.f64 	[%rd1+64], %fd66;
$L__BB1_44:
	bar.sync 	0;
	and.b32  	%r27, %r2, 7;
	setp.ne.s32 	%p23, %r27, 0;
	@%p23 bra 	$L__BB1_46;
	ld.global.f64 	%fd67, [%rd1];
	ld.global.f64 	%fd68, [%rd1+32];
	add.f64 	%fd69, %fd67, %fd68;
	st.global.f64 	[%rd1+32], %fd69;
$L__BB1_46:
	bar.sync 	0;
	and.b32  	%r28, %r2, 3;
	setp.ne.s32 	%p24, %r28, 0;
	@%p24 bra 	$L__BB1_48;
	ld.global.f64 	%fd70, [%rd1];
	ld.global.f64 	%fd71, [%rd1+16];
	add.f64 	%fd72, %fd70, %fd71;
	st.global.f64 	[%rd1+16], %fd72;
$L__BB1_48:
	bar.sync 	0;
	and.b32  	%r29, %r1, 1;
	setp.eq.b32 	%p25, %r29, 1;
	not.pred 	%p26, %p25;
	@%p26 bra 	$L__BB1_50;
	ld.global.f64 	%fd73, [%rd1];
	ld.global.f64 	%fd74, [%rd1+8];
	add.f64 	%fd75, %fd73, %fd74;
	st.global.f64 	[%rd1+8], %fd75;
$L__BB1_50:
	bar.sync 	0;
	bar.sync 	0;
	ret;

}


// ===== COMPILED SASS (sm_100) =====

	.target	sm_100

	.elftype	@"ET_EXEC"


//--------------------- .note.nv.tkinfo           --------------------------
	.section	.note.nv.tkinfo,"",@"SHT_NOTE"
	.sectionflags	@"SHF_NOTE_NV_TKINFO"
	.tkinfo
        /*0018*/ 	.word	0x00000002
        /*0030*/ 	.string	""
        /*0030*/ 	.string	"ptxas"
        /*0030*/ 	.string	"Cuda compilation tools, release 13.0, V13.0.88"
        /*0030*/ 	.string	"Build cuda_13.0.r13.0/compiler.36424714_0"
        /*0030*/ 	.string	"-arch sm_100 -m 64 "



//--------------------- .note.nv.cuinfo           --------------------------
	.section	.note.nv.cuinfo,"",@"SHT_NOTE"
	.sectionflags	@"SHF_NOTE_NV_CUINFO"
        /*0018*/ 	.short	0x0002
        /*001a*/ 	.short	0x0064
        /*001c*/ 	.short	0x0082
	.zero		2


//--------------------- .nv.info                  --------------------------
	.section	.nv.info,"",@"SHT_CUDA_INFO"
	.align	4


	//----- nvinfo : EIATTR_REGCOUNT
	.align		4
        /*0000*/ 	.byte	0x04, 0x2f
        /*0002*/ 	.short	(.L_1 - .L_0)
	.align		4
.L_0:
        /*0004*/ 	.word	index@(_Z7upsweepiPd)
        /*0008*/ 	.word	0x0000000e


	//----- nvinfo : EIATTR_FRAME_SIZE
	.align		4
.L_1:
        /*000c*/ 	.byte	0x04, 0x11
        /*000e*/ 	.short	(.L_3 - .L_2)
	.align		4
.L_2:
        /*0010*/ 	.word	index@(_Z7upsweepiPd)
        /*0014*/ 	.word	0x00000000


	//----- nvinfo : EIATTR_REGCOUNT
	.align		4
.L_3:
        /*0018*/ 	.byte	0x04, 0x2f
        /*001a*/ 	.short	(.L_5 - .L_4)
	.align		4
.L_4:
        /*001c*/ 	.word	index@(_Z9downsweepiPd)
        /*0020*/ 	.word	0x00000014


	//----- nvinfo : EIATTR_FRAME_SIZE
	.align		4
.L_5:
        /*0024*/ 	.byte	0x04, 0x11
        /*0026*/ 	.short	(.L_7 - .L_6)
	.align		4
.L_6:
        /*0028*/ 	.word	index@(_Z9downsweepiPd)
        /*002c*/ 	.word	0x00000000


	//----- nvinfo : EIATTR_MIN_STACK_SIZE
	.align		4
.L_7:
        /*0030*/ 	.byte	0x04, 0x12
        /*0032*/ 	.short	(.L_9 - .L_8)
	.align		4
.L_8:
        /*0034*/ 	.word	index@(_Z9downsweepiPd)
        /*0038*/ 	.word	0x00000000


	//----- nvinfo : EIATTR_MIN_STACK_SIZE
	.align		4
.L_9:
        /*003c*/ 	.byte	0x04, 0x12
        /*003e*/ 	.short	(.L_11 - .L_10)
	.align		4
.L_10:
        /*0040*/ 	.word	index@(_Z7upsweepiPd)
        /*0044*/ 	.word	0x00000000
.L_11:


//--------------------- .nv.compat                --------------------------
	.section	.nv.compat,"",@"SHT_CUDA_COMPAT_INFO"
	.align	4
        /*0000*/ 	.byte	0x02, 0x09, 0x00, 0x00, 0x02, 0x02, 0x01, 0x00, 0x02, 0x05, 0x05, 0x00, 0x03, 0x07, 0x01, 0x01
        /*0010*/ 	.byte	0x02, 0x03, 0x00, 0x00, 0x02, 0x06, 0x01, 0x00, 0x04, 0x0b, 0x08, 0x00, 0x01, 0x00, 0x00, 0x00
        /*0020*/ 	.byte	0x00, 0x00, 0x00, 0x00


//--------------------- .nv.info._Z9downsweepiPd  --------------------------
	.section	.nv.info._Z9downsweepiPd,"",@"SHT_CUDA_INFO"
	.sectionflags	@""
	.align	4


	//----- nvinfo : EIATTR_CUDA_API_VERSION
	.align		4
        /*0000*/ 	.byte	0x04, 0x37
        /*0002*/ 	.short	(.L_13 - .L_12)
.L_12:
        /*0004*/ 	.word	0x00000082


	//----- nvinfo : EIATTR_KPARAM_INFO
	.align		4
.L_13:
        /*0008*/ 	.byte	0x04, 0x17
        /*000a*/ 	.short	(.L_15 - .L_14)
.L_14:
        /*000c*/ 	.word	0x00000000
        /*0010*/ 	.short	0x0001
        /*0012*/ 	.short	0x0008
        /*0014*/ 	.byte	0x00, 0xf5, 0x21, 0x00


	//----- nvinfo : EIATTR_KPARAM_INFO
	.align		4
.L_15:
        /*0018*/ 	.byte	0x04, 0x17
        /*001a*/ 	.short	(.L_17 - .L_16)
.L_16:
        /*001c*/ 	.word	0x00000000
        /*0020*/ 	.short	0x0000
        /*0022*/ 	.short	0x0000
        /*0024*/ 	.byte	0x00, 0xf0, 0x11, 0x00


	//----- nvinfo : EIATTR_SPARSE_MMA_MASK
	.align		4
.L_17:
        /*0028*/ 	.byte	0x03, 0x50
        /*002a*/ 	.short	0x0000


	//----- nvinfo : EIATTR_MAXREG_COUNT
	.align		4
        /*002c*/ 	.byte	0x03, 0x1b
        /*002e*/ 	.short	0x00ff


	//----- nvinfo : EIATTR_NUM_BARRIERS
	.align		4
        /*0030*/ 	.byte	0x02, 0x4c
        /*0032*/ 	.byte	0x01
	.zero		1


	//----- nvinfo : EIATTR_MERCURY_ISA_VERSION
	.align		4
        /*0034*/ 	.byte	0x03, 0x5f
        /*0036*/ 	.short	0x0101


	//----- nvinfo : EIATTR_VRC_CTA_INIT_COUNT
	.align		4
        /*0038*/ 	.byte	0x02, 0x4a
	.zero		1
	.zero		1


	//----- nvinfo : EIATTR_EXIT_INSTR_OFFSETS
	.align		4
        /*003c*/ 	.byte	0x04, 0x1c
        /*003e*/ 	.short	(.L_19 - .L_18)


	//   ....[0]....
.L_18:
        /*0040*/ 	.word	0x00000f30


	//----- nvinfo : EIATTR_CRS_STACK_SIZE
	.align		4
.L_19:
        /*0044*/ 	.byte	0x04, 0x1e
        /*0046*/ 	.short	(.L_21 - .L_20)
.L_20:
        /*0048*/ 	.word	0x00000000


	//----- nvinfo : EIATTR_CBANK_PARAM_SIZE
	.align		4
.L_21:
        /*004c*/ 	.byte	0x03, 0x19
        /*004e*/ 	.short	0x0010


	//----- nvinfo : EIATTR_PARAM_CBANK
	.align		4
        /*0050*/ 	.byte	0x04, 0x0a
        /*0052*/ 	.short	(.L_23 - .L_22)
	.align		4
.L_22:
        /*0054*/ 	.word	index@(.nv.constant0._Z9downsweepiPd)
        /*0058*/ 	.short	0x0380
        /*005a*/ 	.short	0x0010


	//----- nvinfo : EIATTR_SW_WAR
	.align		4
.L_23:
        /*005c*/ 	.byte	0x04, 0x36
        /*005e*/ 	.short	(.L_25 - .L_24)
.L_24:
        /*0060*/ 	.word	0x00000008
.L_25:


//--------------------- .nv.info._Z7upsweepiPd    --------------------------
	.section	.nv.info._Z7upsweepiPd,"",@"SHT_CUDA_INFO"
	.sectionflags	@""
	.align	4


	//----- nvinfo : EIATTR_CUDA_API_VERSION
	.align		4
        /*0000*/ 	.byte	0x04, 0x37
        /*0002*/ 	.short	(.L_27 - .L_26)
.L_26:
        /*0004*/ 	.word	0x00000082


	//----- nvinfo : EIATTR_KPARAM_INFO
	.align		4
.L_27:
        /*0008*/ 	.byte	0x04, 0x17
        /*000a*/ 	.short	(.L_29 - .L_28)
.L_28:
        /*000c*/ 	.word	0x00000000
        /*0010*/ 	.short	0x0001
        /*0012*/ 	.short	0x0008
        /*0014*/ 	.byte	0x00, 0xf5, 0x21, 0x00


	//----- nvinfo : EIATTR_KPARAM_INFO
	.align		4
.L_29:
        /*0018*/ 	.byte	0x04, 0x17
        /*001a*/ 	.short	(.L_31 - .L_30)
.L_30:
        /*001c*/ 	.word	0x00000000
        /*0020*/ 	.short	0x0000
        /*0022*/ 	.short	0x0000
        /*0024*/ 	.byte	0x00, 0xf0, 0x11, 0x00


	//----- nvinfo : EIATTR_SPARSE_MMA_MASK
	.align		4
.L_31:
        /*0028*/ 	.byte	0x03, 0x50
        /*002a*/ 	.short	0x0000


	//----- nvinfo : EIATTR_MAXREG_COUNT
	.align		4
        /*002c*/ 	.byte	0x03, 0x1b
        /*002e*/ 	.short	0x00ff


	//----- nvinfo : EIATTR_NUM_BARRIERS
	.align		4
        /*0030*/ 	.byte	0x02, 0x4c
        /*0032*/ 	.byte	0x01
	.zero		1


	//----- nvinfo : EIATTR_MERCURY_ISA_VERSION
	.align		4
        /*0034*/ 	.byte	0x03, 0x5f
        /*0036*/ 	.short	0x0101


	//----- nvinfo : EIATTR_VRC_CTA_INIT_COUNT
	.align		4
        /*0038*/ 	.byte	0x02, 0x4a
	.zero		1
	.zero		1


	//----- nvinfo : EIATTR_EXIT_INSTR_OFFSETS
	.align		4
        /*003c*/ 	.byte	0x04, 0x1c
        /*003e*/ 	.short	(.L_33 - .L_32)


	//   ....[0]....
.L_32:
        /*0040*/ 	.word	0x00000210


	//----- nvinfo : EIATTR_CRS_STACK_SIZE
	.align		4
.L_33:
        /*0044*/ 	.byte	0x04, 0x1e
        /*0046*/ 	.short	(.L_35 - .L_34)
.L_34:
        /*0048*/ 	.word	0x00000000


	//----- nvinfo : EIATTR_CBANK_PARAM_SIZE
	.align		4
.L_35:
        /*004c*/ 	.byte	0x03, 0x19
        /*004e*/ 	.short	0x0010


	//----- nvinfo : EIATTR_PARAM_CBANK
	.align		4
        /*0050*/ 	.byte	0x04, 0x0a
        /*0052*/ 	.short	(.L_37 - .L_36)
	.align		4
.L_36:
        /*0054*/ 	.word	index@(.nv.constant0._Z7upsweepiPd)
        /*0058*/ 	.short	0x0380
        /*005a*/ 	.short	0x0010


	//----- nvinfo : EIATTR_SW_WAR
	.align		4
.L_37:
        /*005c*/ 	.byte	0x04, 0x36
        /*005e*/ 	.short	(.L_39 - .L_38)
.L_38:
        /*0060*/ 	.word	0x00000008
.L_39:


//--------------------- .nv.callgraph             --------------------------
	.section	.nv.callgraph,"",@"SHT_CUDA_CALLGRAPH"
	.align	4
	.sectionentsize	8
	.align		4
        /*0000*/ 	.word	0x00000000
	.align		4
        /*0004*/ 	.word	0xffffffff
	.align		4
        /*0008*/ 	.word	0x00000000
	.align		4
        /*000c*/ 	.word	0xfffffffe
	.align		4
        /*0010*/ 	.word	0x00000000
	.align		4
        /*0014*/ 	.word	0xfffffffd
	.align		4
        /*0018*/ 	.word	0x00000000
	.align		4
        /*001c*/ 	.word	0xfffffffc


//--------------------- .text._Z9downsweepiPd     --------------------------
	.section	.text._Z9downsweepiPd,"ax",@progbits
	.align	128
        .global         _Z9downsweepiPd
        .type           _Z9downsweepiPd,@function
        .size           _Z9downsweepiPd,(.L_x_48 - _Z9downsweepiPd)
        .other          _Z9downsweepiPd,@"STO_CUDA_ENTRY STV_DEFAULT"
_Z9downsweepiPd:
.text._Z9downsweepiPd:
[----:B------:R-:W-:Y:S01]  /*0000*/  LDC R1, c[0x0][0x37c] ;  /* 0x0000df00ff017b82 */ /* 0x000fe20000000800 */
[----:B------:R-:W0:Y:S07]  /*0010*/  S2R R5, SR_TID.X ;  /* 0x0000000000057919 */ /* 0x000e2e0000002100 */
[----:B------:R-:W0:Y:S08]  /*0020*/  S2UR UR4, SR_CTAID.X ;  /* 0x00000000000479c3 */ /* 0x000e300000002500 */
[----:B------:R-:W-:Y:S08]  /*0030*/  BAR.SYNC.DEFER_BLOCKING 0x0 ;  /* 0x0000000000007b1d */ /* 0x000ff00000010000 */
[----:B------:R-:W0:Y:S08]  /*0040*/  LDC R0, c[0x0][0x360] ;  /* 0x0000d800ff007b82 */ /* 0x000e300000000800 */
[----:B------:R-:W1:Y:S01]  /*0050*/  LDC.64 R2, c[0x0][0x388] ;  /* 0x0000e200ff027b82 */ /* 0x000e620000000a00 */
[----:B0-----:R-:W-:Y:S01]  /*0060*/  IMAD R0, R0, UR4, R5 ;  /* 0x0000000400007c24 */ /* 0x001fe2000f8e0205 */
[----:B------:R-:W0:Y:S03]  /*0070*/  LDCU.64 UR4, c[0x0][0x358] ;  /* 0x00006b00ff0477ac */ /* 0x000e260008000a00 */
[----:B------:R-:W-:-:S02]  /*0080*/  VIADD R10, R0, 0x1 ;  /* 0x00000001000a7836 */ /* 0x000fc40000000000 */
[----:B-1----:R-:W-:-:S03]  /*0090*/  IMAD.WIDE R2, R0, 0x8, R2 ;  /* 0x0000000800027825 */ /* 0x002fc600078e0202 */
[----:B------:R-:W-:-:S13]  /*00a0*/  LOP3.LUT P0, RZ, R10, 0x1ffffff, RZ, 0xc0, !PT ;  /* 0x01ffffff0aff7812 */ /* 0x000fda000780c0ff */
[----:B------:R-:W-:Y:S01]  /*00b0*/  @!P0 IADD3 R12, P1, PT, R2, 0x8000000, RZ ;  /* 0x08000000020c8810 */ /* 0x000fe20007f3e0ff */
[----:B0-----:R-:W2:Y:S04]  /*00c0*/  @!P0 LDG.E.64 R4, desc[UR4][R2.64] ;  /* 0x0000000402048981 */ /* 0x001ea8000c1e1b00 */
[----:B------:R-:W-:-:S05]  /*00d0*/  @!P0 IMAD.X R13, RZ, RZ, R3, P1 ;  /* 0x000000ffff0d8224 */ /* 0x000fca00008e0603 */
[----:B------:R-:W2:Y:S01]  /*00e0*/  @!P0 LDG.E.64 R6, desc[UR4][R12.64] ;  /* 0x000000040c068981 */ /* 0x000ea2000c1e1b00 */
[----:B------:R-:W-:-:S13]  /*00f0*/  LOP3.LUT P1, RZ, R10, 0xffffff, RZ, 0xc0, !PT ;  /* 0x00ffffff0aff7812 */ /* 0x000fda000782c0ff */
[----:B------:R-:W-:-:S05]  /*0100*/  @!P1 IADD3 R14, P2, PT, R2, 0x4000000, RZ ;  /* 0x04000000020e9810 */ /* 0x000fca0007f5e0ff */
[----:B------:R-:W-:Y:S01]  /*0110*/  @!P1 IMAD.X R15, RZ, RZ, R3, P2 ;  /* 0x000000ffff0f9224 */ /* 0x000fe200010e0603 */
[----:B--2---:R-:W-:-:S07]  /*0120*/  @!P0 DADD R4, R4, R6 ;  /* 0x0000000004048229 */ /* 0x004fce0000000006 */
[----:B------:R0:W-:Y:S01]  /*0130*/  @!P0 STG.E.64 desc[UR4][R12.64], R4 ;  /* 0x000000040c008986 */ /* 0x0001e2000c101b04 */
[----:B------:R-:W-:Y:S06]  /*0140*/  BAR.SYNC.DEFER_BLOCKING 0x0 ;  /* 0x0000000000007b1d */ /* 0x000fec0000010000 */
[----:B------:R-:W2:Y:S04]  /*0150*/  @!P1 LDG.E.64 R6, desc[UR4][R2.64] ;  /* 0x0000000402069981 */ /* 0x000ea8000c1e1b00 */
        /* <DEDUP_REMOVED lines=8> */
[----:B0-----:R-:W2:Y:S01]  /*01e0*/  @!P0 LDG.E.64 R4, desc[UR4][R16.64] ;  /* 0x0000000410048981 */ /* 0x001ea2000c1e1b00 */
[----:B------:R-:W-:-:S13]  /*01f0*/  LOP3.LUT P1, RZ, R10, 0x3fffff, RZ, 0xc0, !PT ;  /* 0x003fffff0aff7812 */ /* 0x000fda000782c0ff */
[----:B------:R-:W-:-:S05]  /*0200*/  @!P1 IADD3 R12, P2, PT, R2, 0x1000000, RZ ;  /* 0x01000000020c9810 */ /* 0x000fca0007f5e0ff */
[----:B------:R-:W-:Y:S01]  /*0210*/  @!P1 IMAD.X R13, RZ, RZ, R3, P2 ;  /* 0x000000ffff0d9224 */ /* 0x000fe200010e0603 */
[----:B--2---:R-:W-:-:S07]  /*0220*/  @!P0 DADD R4, R8, R4 ;  /* 0x0000000008048229 */ /* 0x004fce0000000004 */
[----:B------:R0:W-:Y:S01]  /*0230*/  @!P0 STG.E.64 desc[UR4][R16.64], R4 ;  /* 0x0000000410008986 */ /* 0x0001e2000c101b04 */
[----:B------:R-:W-:Y:S06]  /*0240*/  BAR.SYNC.DEFER_BLOCKING 0x0 ;  /* 0x0000000000007b1d */ /* 0x000fec0000010000 */
[----:B------:R-:W2:Y:S04]  /*0250*/  @!P1 LDG.E.64 R8, desc[UR4][R2.64] ;  /* 0x0000000402089981 */ /* 0x000ea8000c1e1b00 */
[----:B-1----:R-:W2:Y:S01]  /*0260*/  @!P1 LDG.E.64 R6, desc[UR4][R12.64] ;  /* 0x000000040c069981 */ /* 0x002ea2000c1e1b00 */
[----:B------:R-:W-:-:S02]  /*0270*/  LOP3.LUT P2, RZ, R10, 0x1fffff, RZ, 0xc0, !PT ;  /* 0x001fffff0aff7812 */ /* 0x000fc4000784c0ff */
[C---:B------:R-:W-:Y:S01]  /*0280*/  PRMT R11, R10.reuse, 0x9910, RZ ;  /* 0x000099100a0b7816 */ /* 0x040fe200000000ff */
[----:B------:R-:W-:Y:S01]  /*0290*/  BSSY.RECONVERGENT B0, `(.L_x_0) ;  /* 0x0000013000007945 */ /* 0x000fe20003800200 */
[C---:B------:R-:W-:Y:S02]  /*02a0*/  LOP3.LUT P0, RZ, R10.reuse, 0x7ffff, RZ, 0xc0, !PT ;  /* 0x0007ffff0aff7812 */ /* 0x040fe4000780c0ff */
[C---:B------:R-:W-:Y:S02]  /*02b0*/  LOP3.LUT P6, RZ, R10.reuse, 0x3ffff, RZ, 0xc0, !PT ;  /* 0x0003ffff0aff7812 */ /* 0x040fe400078cc0ff */
[C---:B------:R-:W-:Y:S02]  /*02c0*/  LOP3.LUT P5, RZ, R10.reuse, 0x1ffff, RZ, 0xc0, !PT ;  /* 0x0001ffff0aff7812 */ /* 0x040fe400078ac0ff */
[----:B------:R-:W-:Y:S02]  /*02d0*/  LOP3.LUT P3, RZ, R10, 0x7fff, RZ, 0xc0, !PT ;  /* 0x00007fff0aff7812 */ /* 0x000fe4000786c0ff */
[----:B------:R-:W-:Y:S01]  /*02e0*/  LOP3.LUT R0, R0, 0x1, RZ, 0xc0, !PT ;  /* 0x0000000100007812 */ /* 0x000fe200078ec0ff */
[----:B--2---:R-:W-:Y:S01]  /*02f0*/  @!P1 DADD R6, R8, R6 ;  /* 0x0000000008069229 */ /* 0x004fe20000000006 */
[----:B------:R-:W-:-:S06]  /*0300*/  IMAD.MOV.U32 R8, RZ, RZ, R11 ;  /* 0x000000ffff087224 */ /* 0x000fcc00078e000b */
[----:B------:R0:W-:Y:S01]  /*0310*/  @!P1 STG.E.64 desc[UR4][R12.64], R6 ;  /* 0x000000060c009986 */ /* 0x0001e2000c101b04 */
[----:B------:R-:W-:Y:S01]  /*0320*/  BAR.SYNC.DEFER_BLOCKING 0x0 ;  /* 0x0000000000007b1d */ /* 0x000fe20000010000 */
[----:B------:R-:W-:Y:S02]  /*0330*/  ISETP.NE.AND P4, PT, R8, RZ, PT ;  /* 0x000000ff0800720c */ /* 0x000fe40003f85270 */
[----:B------:R-:W-:-:S03]  /*0340*/  LOP3.LUT P1, RZ, R10, 0xfffff, RZ, 0xc0, !PT ;  /* 0x000fffff0aff7812 */ /* 0x000fc6000782c0ff */
[----:B------:R-:W-:Y:S10]  /*0350*/  @P2 BRA `(.L_x_1) ;  /* 0x0000000000182947 */ /* 0x000ff40003800000 */
[----:B------:R-:W-:Y:S01]  /*0360*/  IADD3 R8, P2, PT, R2, 0x1000000, RZ ;  /* 0x0100000002087810 */ /* 0x000fe20007f5e0ff */
[----:B0-----:R-:W2:Y:S04]  /*0370*/  LDG.E.64 R4, desc[UR4][R2.64] ;  /* 0x0000000402047981 */ /* 0x001ea8000c1e1b00 */
[----:B------:R-:W-:-:S05]  /*0380*/  IMAD.X R9, RZ, RZ, R3, P2 ;  /* 0x000000ffff097224 */ /* 0x000fca00010e0603 */
[----:B------:R-:W2:Y:S02]  /*0390*/  LDG.E.64 R6, desc[UR4][R8.64+-0x800000] ;  /* 0x8000000408067981 */ /* 0x000ea4000c1e1b00 */
[----:B--2---:R-:W-:-:S07]  /*03a0*/  DADD R4, R4, R6 ;  /* 0x0000000004047229 */ /* 0x004fce0000000006 */
[----:B------:R1:W-:Y:S04]  /*03b0*/  STG.E.64 desc[UR4][R8.64+-0x800000], R4 ;  /* 0x8000000408007986 */ /* 0x0003e8000c101b04 */
.L_x_1:
[----:B------:R-:W-:Y:S05]  /*03c0*/  BSYNC.RECONVERGENT B0 ;  /* 0x0000000000007941 */ /* 0x000fea0003800200 */
.L_x_0:
[----:B01----:R-:W-:Y:S01]  /*03d0*/  P2R R4, PR, RZ, 0x1 ;  /* 0x00000001ff047803 */ /* 0x003fe20000000000 */
[----:B------:R-:W-:Y:S01]  /*03e0*/  BAR.SYNC.DEFER_BLOCKING 0x0 ;  /* 0x0000000000007b1d */ /* 0x000fe20000010000 */
[C---:B------:R-:W-:Y:S02]  /*03f0*/  LOP3.LUT P0, RZ, R10.reuse, 0x1fff, RZ, 0xc0, !PT ;  /* 0x00001fff0aff7812 */ /* 0x040fe4000780c0ff */
[----:B------:R-:W-:Y:S02]  /*0400*/  LOP3.LUT P2, RZ, R10, 0x3fff, RZ, 0xc0, !PT ;  /* 0x00003fff0aff7812 */ /* 0x000fe4000784c0ff */
[----:B------:R-:W-:Y:S01]  /*0410*/  P2R R5, PR, RZ, 0x1 ;  /* 0x00000001ff057803 */ /* 0x000fe20000000000 */
[----:B------:R-:W-:Y:S01]  /*0420*/  BSSY.RECONVERGENT B0, `(.L_x_2) ;  /* 0x0000007000007945 */ /* 0x000fe20003800200 */
[----:B------:R-:W-:-:S03]  /*0430*/  ISETP.NE.AND P0, PT, R4, RZ, PT ;  /* 0x000000ff0400720c */ /* 0x000fc60003f05270 */
[----:B------:R-:W-:Y:S10]  /*0440*/  @P1 BRA `(.L_x_3) ;  /* 0x0000000000101947 */ /* 0x000ff40003800000 */
[----:B------:R-:W2:Y:S04]  /*0450*/  LDG.E.64 R4, desc[UR4][R2.64] ;  /* 0x0000000402047981 */ /* 0x000ea8000c1e1b00 */
[----:B------:R-:W2:Y:S02]  /*0460*/  LDG.E.64 R6, desc[UR4][R2.64+0x400000] ;  /* 0x4000000402067981 */ /* 0x000ea4000c1e1b00 */
[----:B--2---:R-:W-:-:S07]  /*0470*/  DADD R4, R4, R6 ;  /* 0x0000000004047229 */ /* 0x004fce0000000006 */
[----:B------:R0:W-:Y:S04]  /*0480*/  STG.E.64 desc[UR4][R2.64+0x400000], R4 ;  /* 0x4000000402007986 */ /* 0x0001e8000c101b04 */
.L_x_3:
[----:B------:R-:W-:Y:S05]  /*0490*/  BSYNC.RECONVERGENT B0 ;  /* 0x0000000000007941 */ /* 0x000fea0003800200 */
.L_x_2:
[----:B------:R-:W-:Y:S01]  /*04a0*/  BAR.SYNC.DEFER_BLOCKING 0x0 ;  /* 0x0000000000007b1d */ /* 0x000fe20000010000 */
[----:B------:R-:W-:-:S05]  /*04b0*/  LOP3.LUT P1, RZ, R10, 0xfff, RZ, 0xc0, !PT ;  /* 0x00000fff0aff7812 */ /* 0x000fca000782c0ff */
[----:B------:R-:W-:Y:S04]  /*04c0*/  BSSY.RECONVERGENT B0, `(.L_x_4) ;  /* 0x0000006000007945 */ /* 0x000fe80003800200 */
[----:B------:R-:W-:Y:S05]  /*04d0*/  @P0 BRA `(.L_x_5) ;  /* 0x0000000000100947 */ /* 0x000fea0003800000 */
[----:B0-----:R-:W2:Y:S04]  /*04e0*/  LDG.E.64 R4, desc[UR4][R2.64] ;  /* 0x0000000402047981 */ /* 0x001ea8000c1e1b00 */
[----:B------:R-:W2:Y:S02]  /*04f0*/  LDG.E.64 R6, desc[UR4][R2.64+0x200000] ;  /* 0x2000000402067981 */ /* 0x000ea4000c1e1b00 */
[----:B--2---:R-:W-:-:S07]  /*0500*/  DADD R4, R4, R6 ;  /* 0x0000000004047229 */ /* 0x004fce0000000006 */
[----:B------:R1:W-:Y:S04]  /*0510*/  STG.E.64 desc[UR4][R2.64+0x200000], R4 ;  /* 0x2000000402007986 */ /* 0x0003e8000c101b04 */
.L_x_5:
[----:B------:R-:W-:Y:S05]  /*0520*/  BSYNC.RECONVERGENT B0 ;  /* 0x0000000000007941 */ /* 0x000fea0003800200 */
.L_x_4:
[----:B------:R-:W-:Y:S01]  /*0530*/  BAR.SYNC.DEFER_BLOCKING 0x0 ;  /* 0x0000000000007b1d */ /* 0x000fe20000010000 */
[----:B------:R-:W-:-:S05]  /*0540*/  LOP3.LUT P0, RZ, R10, 0x7ff, RZ, 0xc0, !PT ;  /* 0x000007ff0aff7812 */ /* 0x000fca000780c0ff */
[----:B------:R-:W-:Y:S04]  /*0550*/  BSSY.RECONVERGENT B0, `(.L_x_6) ;  /* 0x0000006000007945 */ /* 0x000fe80003800200 */
[----:B------:R-:W-:Y:S05]  /*0560*/  @P6 BRA `(.L_x_7) ;  /* 0x0000000000106947 */ /* 0x000fea0003800000 */
[----:B01----:R-:W2:Y:S04]  /*0570*/  LDG.E.64 R4, desc[UR4][R2.64] ;  /* 0x0000000402047981 */ /* 0x003ea8000c1e1b00 */
[----:B------:R-:W2:Y:S02]  /*0580*/  LDG.E.64 R6, desc[UR4][R2.64+0x100000] ;  /* 0x1000000402067981 */ /* 0x000ea4000c1e1b00 */
[----:B--2---:R-:W-:-:S07]  /*0590*/  DADD R4, R4, R6 ;  /* 0x0000000004047229 */ /* 0x004fce0000000006 */
[----:B------:R2:W-:Y:S04]  /*05a0*/  STG.E.64 desc[UR4][R2.64+0x100000], R4 ;  /* 0x1000000402007986 */ /* 0x0005e8000c101b04 */
.L_x_7:
[----:B------:R-:W-:Y:S05]  /*05b0*/  BSYNC.RECONVERGENT B0 ;  /* 0x0000000000007941 */ /* 0x000fea0003800200 */
.L_x_6:
[----:B------:R-:W-:Y:S01]  /*05c0*/  BAR.SYNC.DEFER_BLOCKING 0x0 ;  /* 0x0000000000007b1d */ /* 0x000fe20000010000 */
[----:B------:R-:W-:-:S05]  /*05d0*/  LOP3.LUT P6, RZ, R10, 0x3ff, RZ, 0xc0, !PT ;  /* 0x000003ff0aff7812 */ /* 0x000fca00078cc0ff */
[----:B------:R-:W-:Y:S04]  /*05e0*/  BSSY.RECONVERGENT B0, `(.L_x_8) ;  /* 0x0000006000007945 */ /* 0x000fe80003800200 */
[----:B------:R-:W-:Y:S05]  /*05f0*/  @P5 BRA `(.L_x_9) ;  /* 0x0000000000105947 */ /* 0x000fea0003800000 */
[----:B012---:R-:W2:Y:S04]  /*0600*/  LDG.E.64 R4, desc[UR4][R2.64] ;  /* 0x0000000402047981 */ /* 0x007ea8000c1e1b00 */
[----:B------:R-:W2:Y:S02]  /*0610*/  LDG.E.64 R6, desc[UR4][R2.64+0x80000] ;  /* 0x0800000402067981 */ /* 0x000ea4000c1e1b00 */
[----:B--2---:R-:W-:-:S07]  /*0620*/  DADD R4, R4, R6 ;  /* 0x0000000004047229 */ /* 0x004fce0000000006 */
[----:B------:R3:W-:Y:S04]  /*0630*/  STG.E.64 desc[UR4][R2.64+0x80000], R4 ;  /* 0x0800000402007986 */ /* 0x0007e8000c101b04 */
.L_x_9:
[----:B------:R-:W-:Y:S05]  /*0640*/  BSYNC.RECONVERGENT B0 ;  /* 0x0000000000007941 */ /* 0x000fea0003800200 */
.L_x_8:
[----:B------:R-:W-:Y:S01]  /*0650*/  BAR.SYNC.DEFER_BLOCKING 0x0 ;  /* 0x0000000000007b1d */ /* 0x000fe20000010000 */
[----:B------:R-:W-:-:S05]  /*0660*/  LOP3.LUT P5, RZ, R10, 0x1ff, RZ, 0xc0, !PT ;  /* 0x000001ff0aff7812 */ /* 0x000fca00078ac0ff */
[----:B------:R-:W-:Y:S04]  /*0670*/  BSSY.RECONVERGENT B0, `(.L_x_10) ;  /* 0x0000006000007945 */ /* 0x000fe80003800200 */
[----:B------:R-:W-:Y:S05]  /*0680*/  @P4 BRA `(.L_x_11) ;  /* 0x0000000000104947 */ /* 0x000fea0003800000 */
[----:B0123--:R-:W2:Y:S04]  /*0690*/  LDG.E.64 R4, desc[UR4][R2.64] ;  /* 0x0000000402047981 */ /* 0x00fea8000c1e1b00 */
[----:B------:R-:W2:Y:S02]  /*06a0*/  LDG.E.64 R6, desc[UR4][R2.64+0x40000] ;  /* 0x0400000402067981 */ /* 0x000ea4000c1e1b00 */
[----:B--2---:R-:W-:-:S07]  /*06b0*/  DADD R4, R4, R6 ;  /* 0x0000000004047229 */ /* 0x004fce0000000006 */
[----:B------:R4:W-:Y:S04]  /*06c0*/  STG.E.64 desc[UR4][R2.64+0x40000], R4 ;  /* 0x0400000402007986 */ /* 0x0009e8000c101b04 */
.L_x_11:
[----:B------:R-:W-:Y:S05]  /*06d0*/  BSYNC.RECONVERGENT B0 ;  /* 0x0000000000007941 */ /* 0x000fea0003800200 */
.L_x_10:
[----:B------:R-:W-:Y:S01]  /*06e0*/  BAR.SYNC.DEFER_BLOCKING 0x0 ;  /* 0x0000000000007b1d */ /* 0x000fe20000010000 */
[----:B------:R-:W-:-:S05]  /*06f0*/  LOP3.LUT P4, RZ, R10, 0xff, RZ, 0xc0, !PT ;  /* 0x000000ff0aff7812 */ /* 0x000fca000788c0ff */
[----:B------:R-:W-:Y:S04]  /*0700*/  BSSY.RECONVERGENT B0, `(.L_x_12) ;  /* 0x0000006000007945 */ /* 0x000fe80003800200 */
[----:B------:R-:W-:Y:S05]  /*0710*/  @P3 BRA `(.L_x_13) ;  /* 0x0000000000103947 */ /* 0x000fea0003800000 */
[----:B01234-:R-:W2:Y:S04]  /*0720*/  LDG.E.64 R4, desc[UR4][R2.64] ;  /* 0x0000000402047981 */ /* 0x01fea8000c1e1b00 */
[----:B------:R-:W2:Y:S02]  /*0730*/  LDG.E.64 R6, desc[UR4][R2.64+0x20000] ;  /* 0x0200000402067981 */ /* 0x000ea4000c1e1b00 */
[----:B--2---:R-:W-:-:S07]  /*0740*/  DADD R4, R4, R6 ;  /* 0x0000000004047229 */ /* 0x004fce0000000006 */
[----:B------:R0:W-:Y:S04]  /*0750*/  STG.E.64 desc[UR4][R2.64+0x20000], R4 ;  /* 0x0200000402007986 */ /* 0x0001e8000c101b04 */
.L_x_13:
[----:B------:R-:W-:Y:S05]  /*0760*/  BSYNC.RECONVERGENT B0 ;  /* 0x0000000000007941 */ /* 0x000fea0003800200 */
.L_x_12:
[----:B------:R-:W-:Y:S01]  /*0770*/  BAR.SYNC.DEFER_BLOCKING 0x0 ;  /* 0x0000000000007b1d */ /* 0x000fe20000010000 */
[----:B------:R-:W-:-:S04]  /*0780*/  LOP3.LUT P3, RZ, R10, 0x7f, RZ, 0xc0, !PT ;  /* 0x0000007f0aff7812 */ /* 0x000fc8000786c0ff */
[----:B01234-:R-:W-:Y:S01]  /*0790*/  P2R R4, PR, RZ, 0x8 ;  /* 0x00000008ff047803 */ /* 0x01ffe20000000000 */
[----:B------:R-:W-:Y:S04]  /*07a0*/  BSSY.RECONVERGENT B0, `(.L_x_14) ;  /* 0x0000006000007945 */ /* 0x000fe80003800200 */
[----:B------:R-:W-:Y:S05]  /*07b0*/  @P2 BRA `(.L_x_15) ;  /* 0x0000000000102947 */ /* 0x000fea0003800000 */
[----:B------:R-:W2:Y:S04]  /*07c0*/  LDG.E.64 R4, desc[UR4][R2.64] ;  /* 0x0000000402047981 */ /* 0x000ea8000c1e1b00 */
[----:B------:R-:W2:Y:S02]  /*07d0*/  LDG.E.64 R6, desc[UR4][R2.64+0x10000] ;  /* 0x0100000402067981 */ /* 0x000ea4000c1e1b00 */
[----:B--2---:R-:W-:-:S07]  /*07e0*/  DADD R4, R4, R6 ;  /* 0x0000000004047229 */ /* 0x004fce0000000006 */
[----:B------:R0:W-:Y:S04]  /*07f0*/  STG.E.64 desc[UR4][R2.64+0x10000], R4 ;  /* 0x0100000402007986 */ /* 0x0001e8000c101b04 */
.L_x_15:
[----:B------:R-:W-:Y:S05]  /*0800*/  BSYNC.RECONVERGENT B0 ;  /* 0x0000000000007941 */ /* 0x000fea0003800200 */
.L_x_14:
[----:B------:R-:W-:Y:S01]  /*0810*/  BAR.SYNC.DEFER_BLOCKING 0x0 ;  /* 0x0000000000007b1d */ /* 0x000fe20000010000 */
[C---:B------:R-:W-:Y:S02]  /*0820*/  LOP3.LUT P2, RZ, R10.reuse, 0x1fff, RZ, 0xc0, !PT ;  /* 0x00001fff0aff7812 */ /* 0x040fe4000784c0ff */
[----:B------:R-:W-:-:S03]  /*0830*/  LOP3.LUT P3, RZ, R10, 0x3f, RZ, 0xc0, !PT ;  /* 0x0000003f0aff7812 */ /* 0x000fc6000786c0ff */
[----:B------:R-:W-:Y:S08]  /*0840*/  BSSY.RECONVERGENT B0, `(.L_x_16) ;  /* 0x0000006000007945 */ /* 0x000ff00003800200 */
[----:B------:R-:W-:Y:S05]  /*0850*/  @P2 BRA `(.L_x_17) ;  /* 0x0000000000102947 */ /* 0x000fea0003800000 */
[----:B0-----:R-:W2:Y:S04]  /*0860*/  LDG.E.64 R4, desc[UR4][R2.64] ;  /* 0x0000000402047981 */ /* 0x001ea8000c1e1b00 */
[----:B------:R-:W2:Y:S02]  /*0870*/  LDG.E.64 R6, desc[UR4][R2.64+0x8000] ;  /* 0x0080000402067981 */ /* 0x000ea4000c1e1b00 */
[----:B--2---:R-:W-:-:S07]  /*0880*/  DADD R4, R4, R6 ;  /* 0x0000000004047229 */ /* 0x004fce0000000006 */
[----:B------:R1:W-:Y:S04]  /*0890*/  STG.E.64 desc[UR4][R2.64+0x8000], R4 ;  /* 0x0080000402007986 */ /* 0x0003e8000c101b04 */
.L_x_17:
[----:B------:R-:W-:Y:S05]  /*08a0*/  BSYNC.RECONVERGENT B0 ;  /* 0x0000000000007941 */ /* 0x000fea0003800200 */
.L_x_16:
        /* <DEDUP_REMOVED lines=8> */
.L_x_19:
[----:B------:R-:W-:Y:S05]  /*0930*/  BSYNC.RECONVERGENT B0 ;  /* 0x0000000000007941 */ /* 0x000fea0003800200 */
.L_x_18:
        /* <DEDUP_REMOVED lines=8> */
.L_x_21:
[----:B------:R-:W-:Y:S05]  /*09c0*/  BSYNC.RECONVERGENT B0 ;  /* 0x0000000000007941 */ /* 0x000fea0003800200 */
.L_x_20:
        /* <DEDUP_REMOVED lines=8> */
.L_x_23:
[----:B------:R-:W-:Y:S05]  /*0a50*/  BSYNC.RECONVERGENT B0 ;  /* 0x0000000000007941 */ /* 0x000fea0003800200 */
.L_x_22:
        /* <DEDUP_REMOVED lines=8> */
.L_x_25:
[----:B------:R-:W-:Y:S05]  /*0ae0*/  BSYNC.RECONVERGENT B0 ;  /* 0x0000000000007941 */ /* 0x000fea0003800200 */
.L_x_24:
[----:B------:R-:W-:Y:S01]  /*0af0*/  BAR.SYNC.DEFER_BLOCKING 0x0 ;  /* 0x0000000000007b1d */ /* 0x000fe20000010000 */
[----:B------:R-:W-:-:S05]  /*0b00*/  ISETP.NE.U32.AND P5, PT, R0, 0x1, PT ;  /* 0x000000010000780c */ /* 0x000fca0003fa5070 */
[----:B------:R-:W-:Y:S04]  /*0b10*/  BSSY.RECONVERGENT B0, `(.L_x_26) ;  /* 0x0000006000007945 */ /* 0x000fe80003800200 */
[----:B------:R-:W-:Y:S05]  /*0b20*/  @P4 BRA `(.L_x_27) ;  /* 0x0000000000104947 */ /* 0x000fea0003800000 */
[----:B01234-:R-:W2:Y:S04]  /*0b30*/  LDG.E.64 R4, desc[UR4][R2.64] ;  /* 0x0000000402047981 */ /* 0x01fea8000c1e1b00 */
[----:B------:R-:W2:Y:S02]  /*0b40*/  LDG.E.64 R6, desc[UR4][R2.64+0x400] ;  /* 0x0004000402067981 */ /* 0x000ea4000c1e1b00 */
[----:B--2---:R-:W-:-:S07]  /*0b50*/  DADD R4, R4, R6 ;  /* 0x0000000004047229 */ /* 0x004fce0000000006 */
[----:B------:R0:W-:Y:S04]  /*0b60*/  STG.E.64 desc[UR4][R2.64+0x400], R4 ;  /* 0x0004000402007986 */ /* 0x0001e8000c101b04 */
.L_x_27:
[----:B------:R-:W-:Y:S05]  /*0b70*/  BSYNC.RECONVERGENT B0 ;  /* 0x0000000000007941 */ /* 0x000fea0003800200 */
.L_x_26:
[----:B------:R-:W-:Y:S01]  /*0b80*/  BAR.SYNC.DEFER_BLOCKING 0x0 ;  /* 0x0000000000007b1d */ /* 0x000fe20000010000 */
[----:B------:R-:W-:-:S05]  /*0b90*/  LOP3.LUT P4, RZ, R10, 0x7f, RZ, 0xc0, !PT ;  /* 0x0000007f0aff7812 */ /* 0x000fca000788c0ff */
[----:B------:R-:W-:Y:S08]  /*0ba0*/  BSSY.RECONVERGENT B0, `(.L_x_28) ;  /* 0x0000006000007945 */ /* 0x000ff00003800200 */
[----:B------:R-:W-:Y:S05]  /*0bb0*/  @P4 BRA `(.L_x_29) ;  /* 0x0000000000104947 */ /* 0x000fea0003800000 */
[----:B01234-:R-:W2:Y:S04]  /*0bc0*/  LDG.E.64 R4, desc[UR4][R2.64] ;  /* 0x0000000402047981 */ /* 0x01fea8000c1e1b00 */
[----:B------:R-:W2:Y:S02]  /*0bd0*/  LDG.E.64 R6, desc[UR4][R2.64+0x200] ;  /* 0x0002000402067981 */ /* 0x000ea4000c1e1b00 */
[----:B--2---:R-:W-:-:S07]  /*0be0*/  DADD R4, R4, R6 ;  /* 0x0000000004047229 */ /* 0x004fce0000000006 */
[----:B------:R0:W-:Y:S04]  /*0bf0*/  STG.E.64 desc[UR4][R2.64+0x200], R4 ;  /* 0x0002000402007986 */ /* 0x0001e8000c101b04 */
.L_x_29:
[----:B------:R-:W-:Y:S05]  /*0c00*/  BSYNC.RECONVERGENT B0 ;  /* 0x0000000000007941 */ /* 0x000fea0003800200 */
.L_x_28:
[----:B------:R-:W-:Y:S06]  /*0c10*/  BAR.SYNC.DEFER_BLOCKING 0x0 ;  /* 0x0000000000007b1d */ /* 0x000fec0000010000 */
[----:B------:R-:W-:Y:S04]  /*0c20*/  BSSY.RECONVERGENT B0, `(.L_x_30) ;  /* 0x0000006000007945 */ /* 0x000fe80003800200 */
[----:B------:R-:W-:Y:S05]  /*0c30*/  @P3 BRA `(.L_x_31) ;  /* 0x0000000000103947 */ /* 0x000fea0003800000 */
[----:B01234-:R-:W2:Y:S04]  /*0c40*/  LDG.E.64 R4, desc[UR4][R2.64] ;  /* 0x0000000402047981 */ /* 0x01fea8000c1e1b00 */
[----:B------:R-:W2:Y:S02]  /*0c50*/  LDG.E.64 R6, desc[UR4][R2.64+0x100] ;  /* 0x0001000402067981 */ /* 0x000ea4000c1e1b00 */
[----:B--2---:R-:W-:-:S07]  /*0c60*/  DADD R4, R4, R6 ;  /* 0x0000000004047229 */ /* 0x004fce0000000006 */
[----:B------:R0:W-:Y:S04]  /*0c70*/  STG.E.64 desc[UR4][R2.64+0x100], R4 ;  /* 0x0001000402007986 */ /* 0x0001e8000c101b04 */
.L_x_31:
[----:B------:R-:W-:Y:S05]  /*0c80*/  BSYNC.RECONVERGENT B0 ;  /* 0x0000000000007941 */ /* 0x000fea0003800200 */
.L_x_30:
[----:B------:R-:W-:Y:S06]  /*0c90*/  BAR.SYNC.DEFER_BLOCKING 0x0 ;  /* 0x0000000000007b1d */ /* 0x000fec0000010000 */
[----:B------:R-:W-:Y:S04]  /*0ca0*/  BSSY.RECONVERGENT B0, `(.L_x_32) ;  /* 0x0000006000007945 */ /* 0x000fe80003800200 */
[----:B------:R-:W-:Y:S05]  /*0cb0*/  @P2 BRA `(.L_x_33) ;  /* 0x0000000000102947 */ /* 0x000fea0003800000 */
[----:B01234-:R-:W2:Y:S04]  /*0cc0*/  LDG.E.64 R4, desc[UR4][R2.64] ;  /* 0x0000000402047981 */ /* 0x01fea8000c1e1b00 */
[----:B------:R-:W2:Y:S02]  /*0cd0*/  LDG.E.64 R6, desc[UR4][R2.64+0x80] ;  /* 0x0000800402067981 */ /* 0x000ea4000c1e1b00 */
[----:B--2---:R-:W-:-:S07]  /*0ce0*/  DADD R4, R4, R6 ;  /* 0x0000000004047229 */ /* 0x004fce0000000006 */
[----:B------:R0:W-:Y:S04]  /*0cf0*/  STG.E.64 desc[UR4][R2.64+0x80], R4 ;  /* 0x0000800402007986 */ /* 0x0001e8000c101b04 */
.L_x_33:
[----:B------:R-:W-:Y:S05]  /*0d00*/  BSYNC.RECONVERGENT B0 ;  /* 0x0000000000007941 */ /* 0x000fea0003800200 */
.L_x_32:
[----:B------:R-:W-:Y:S06]  /*0d10*/  BAR.SYNC.DEFER_BLOCKING 0x0 ;  /* 0x0000000000007b1d */ /* 0x000fec0000010000 */
[----:B------:R-:W-:Y:S04]  /*0d20*/  BSSY.RECONVERGENT B0, `(.L_x_34) ;  /* 0x0000006000007945 */ /* 0x000fe80003800200 */
[----:B------:R-:W-:Y:S05]  /*0d30*/  @P1 BRA `(.L_x_35) ;  /* 0x0000000000101947 */ /* 0x000fea0003800000 */
[----:B01234-:R-:W2:Y:S04]  /*0d40*/  LDG.E.64 R4, desc[UR4][R2.64] ;  /* 0x0000000402047981 */ /* 0x01fea8000c1e1b00 */
[----:B------:R-:W2:Y:S02]  /*0d50*/  LDG.E.64 R6, desc[UR4][R2.64+0x40] ;  /* 0x0000400402067981 */ /* 0x000ea4000c1e1b00 */
[----:B--2---:R-:W-:-:S07]  /*0d60*/  DADD R4, R4, R6 ;  /* 0x0000000004047229 */ /* 0x004fce0000000006 */
[----:B------:R0:W-:Y:S04]  /*0d70*/  STG.E.64 desc[UR4][R2.64+0x40], R4 ;  /* 0x0000400402007986 */ /* 0x0001e8000c101b04 */
.L_x_35:
[----:B------:R-:W-:Y:S05]  /*0d80*/  BSYNC.RECONVERGENT B0 ;  /* 0x0000000000007941 */ /* 0x000fea0003800200 */
.L_x_34:
[----:B------:R-:W-:Y:S06]  /*0d90*/  BAR.SYNC.DEFER_BLOCKING 0x0 ;  /* 0x0000000000007b1d */ /* 0x000fec0000010000 */
[----:B------:R-:W-:Y:S04]  /*0da0*/  BSSY.RECONVERGENT B0, `(.L_x_36) ;  /* 0x0000006000007945 */ /* 0x000fe80003800200 */
[----:B------:R-:W-:Y:S05]  /*0db0*/  @P0 BRA `(.L_x_37) ;  /* 0x0000000000100947 */ /* 0x000fea0003800000 */
[----:B01234-:R-:W2:Y:S04]  /*0dc0*/  LDG.E.64 R4, desc[UR4][R2.64] ;  /* 0x0000000402047981 */ /* 0x01fea8000c1e1b00 */
[----:B------:R-:W2:Y:S02]  /*0dd0*/  LDG.E.64 R6, desc[UR4][R2.64+0x20] ;  /* 0x0000200402067981 */ /* 0x000ea4000c1e1b00 */
[----:B--2---:R-:W-:-:S07]  /*0de0*/  DADD R4, R4, R6 ;  /* 0x0000000004047229 */ /* 0x004fce0000000006 */
[----:B------:R0:W-:Y:S04]  /*0df0*/  STG.E.64 desc[UR4][R2.64+0x20], R4 ;  /* 0x0000200402007986 */ /* 0x0001e8000c101b04 */
.L_x_37:
[----:B------:R-:W-:Y:S05]  /*0e00*/  BSYNC.RECONVERGENT B0 ;  /* 0x0000000000007941 */ /* 0x000fea0003800200 */
.L_x_36:
[----:B------:R-:W-:Y:S06]  /*0e10*/  BAR.SYNC.DEFER_BLOCKING 0x0 ;  /* 0x0000000000007b1d */ /* 0x000fec0000010000 */
[----:B------:R-:W-:Y:S04]  /*0e20*/  BSSY.RECONVERGENT B0, `(.L_x_38) ;  /* 0x0000006000007945 */ /* 0x000fe80003800200 */
[----:B------:R-:W-:Y:S05]  /*0e30*/  @P6 BRA `(.L_x_39) ;  /* 0x0000000000106947 */ /* 0x000fea0003800000 */
[----:B01234-:R-:W2:Y:S04]  /*0e40*/  LDG.E.64 R4, desc[UR4][R2.64] ;  /* 0x0000000402047981 */ /* 0x01fea8000c1e1b00 */
[----:B------:R-:W2:Y:S02]  /*0e50*/  LDG.E.64 R6, desc[UR4][R2.64+0x10] ;  /* 0x0000100402067981 */ /* 0x000ea4000c1e1b00 */
[----:B--2---:R-:W-:-:S07]  /*0e60*/  DADD R4, R4, R6 ;  /* 0x0000000004047229 */ /* 0x004fce0000000006 */
[----:B------:R0:W-:Y:S04]  /*0e70*/  STG.E.64 desc[UR4][R2.64+0x10], R4 ;  /* 0x0000100402007986 */ /* 0x0001e8000c101b04 */
.L_x_39:
[----:B------:R-:W-:Y:S05]  /*0e80*/  BSYNC.RECONVERGENT B0 ;  /* 0x0000000000007941 */ /* 0x000fea0003800200 */
.L_x_38:
[----:B------:R-:W-:Y:S06]  /*0e90*/  BAR.SYNC.DEFER_BLOCKING 0x0 ;  /* 0x0000000000007b1d */ /* 0x000fec0000010000 */
[----:B------:R-:W-:Y:S04]  /*0ea0*/  BSSY.RECONVERGENT B0, `(.L_x_40) ;  /* 0x0000006000007945 */ /* 0x000fe80003800200 */
[----:B------:R-:W-:Y:S05]  /*0eb0*/  @P5 BRA `(.L_x_41) ;  /* 0x0000000000105947 */ /* 0x000fea0003800000 */
[----:B01234-:R-:W2:Y:S04]  /*0ec0*/  LDG.E.64 R4, desc[UR4][R2.64] ;  /* 0x0000000402047981 */ /* 0x01fea8000c1e1b00 */
[----:B------:R-:W2:Y:S02]  /*0ed0*/  LDG.E.64 R6, desc[UR4][R2.64+0x8] ;  /* 0x0000080402067981 */ /* 0x000ea4000c1e1b00 */
[----:B--2---:R-:W-:-:S07]  /*0ee0*/  DADD R4, R4, R6 ;  /* 0x0000000004047229 */ /* 0x004fce0000000006 */
[----:B------:R0:W-:Y:S04]  /*0ef0*/  STG.E.64 desc[UR4][R2.64+0x8], R4 ;  /* 0x0000080402007986 */ /* 0x0001e8000c101b04 */
.L_x_41:
[----:B------:R-:W-:Y:S05]  /*0f00*/  BSYNC.RECONVERGENT B0 ;  /* 0x0000000000007941 */ /* 0x000fea0003800200 */
.L_x_40:
[----:B------:R-:W-:Y:S08]  /*0f10*/  BAR.SYNC.DEFER_BLOCKING 0x0 ;  /* 0x0000000000007b1d */ /* 0x000ff00000010000 */
[----:B------:R-:W-:Y:S06]  /*0f20*/  BAR.SYNC.DEFER_BLOCKING 0x0 ;  /* 0x0000000000007b1d */ /* 0x000fec0000010000 */
[----:B------:R-:W-:Y:S05]  /*0f30*/  EXIT ;  /* 0x000000000000794d */ /* 0x000fea0003800000 */
.L_x_42:
[----:B------:R-:W-:-:S00]  /*0f40*/  BRA `(.L_x_42) ;  /* 0xfffffffc00fc7947 */ /* 0x000fc0000383ffff */
[----:B------:R-:W-:-:S00]  /*0f50*/  NOP ;  /* 0x0000000000007918 */ /* 0x000fc00000000000 */
        /* <DEDUP_REMOVED lines=10> */
.L_x_48:


//--------------------- .text._Z7upsweepiPd       --------------------------
	.section	.text._Z7upsweepiPd,"ax",@progbits
	.align	128
        .global         _Z7upsweepiPd
        .type           _Z7upsweepiPd,@function
        .size           _Z7upsweepiPd,(.L_x_49 - _Z7upsweepiPd)
        .other          _Z7upsweepiPd,@"STO_CUDA_ENTRY STV_DEFAULT"
_Z7upsweepiPd:
.text._Z7upsweepiPd:
[----:B------:R-:W-:Y:S01]  /*0000*/  LDC R1, c[0x0][0x37c] ;  /* 0x0000df00ff017b82 */ /* 0x000fe20000000800 */
[----:B------:R-:W0:Y:S01]  /*0010*/  S2R R0, SR_TID.X ;  /* 0x0000000000007919 */ /* 0x000e220000002100 */
[----:B------:R-:W1:Y:S06]  /*0020*/  LDCU UR5, c[0x0][0x380] ;  /* 0x00007000ff0577ac */ /* 0x000e6c0008000800 */
[----:B------:R-:W0:Y:S08]  /*0030*/  S2UR UR4, SR_CTAID.X ;  /* 0x00000000000479c3 */ /* 0x000e300000002500 */
[----:B------:R-:W0:Y:S01]  /*0040*/  LDC R11, c[0x0][0x360] ;  /* 0x0000d800ff0b7b82 */ /* 0x000e220000000800 */
[----:B-1----:R-:W-:Y:S01]  /*0050*/  UISETP.GE.AND UP0, UPT, UR5, 0x2, UPT ;  /* 0x000000020500788c */ /* 0x002fe2000bf06270 */
[----:B0-----:R-:W-:-:S06]  /*0060*/  IMAD R11, R11, UR4, R0 ;  /* 0x000000040b0b7c24 */ /* 0x001fcc000f8e0200 */
[----:B------:R-:W-:Y:S06]  /*0070*/  BAR.SYNC.DEFER_BLOCKING 0x0 ;  /* 0x0000000000007b1d */ /* 0x000fec0000010000 */
[----:B------:R-:W-:Y:S05]  /*0080*/  BRA.U !UP0, `(.L_x_43) ;  /* 0x00000001085c7547 */ /* 0x000fea000b800000 */
[----:B------:R-:W0:Y:S01]  /*0090*/  LDC.64 R2, c[0x0][0x388] ;  /* 0x0000e200ff027b82 */ /* 0x000e220000000a00 */
[C---:B------:R-:W-:Y:S01]  /*00a0*/  IADD3 R0, PT, PT, R11.reuse, 0x1, RZ ;  /* 0x000000010b007810 */ /* 0x040fe20007ffe0ff */
[----:B------:R-:W1:Y:S01]  /*00b0*/  LDCU.64 UR6, c[0x0][0x358] ;  /* 0x00006b00ff0677ac */ /* 0x000e620008000a00 */
[----:B------:R-:W2:Y:S05]  /*00c0*/  LDCU UR8, c[0x0][0x380] ;  /* 0x00007000ff0877ac */ /* 0x000eaa0008000800 */
[----:B------:R-:W3:Y:S01]  /*00d0*/  LDC.64 R8, c[0x0][0x388] ;  /* 0x0000e200ff087b82 */ /* 0x000ee20000000a00 */
[----:B------:R-:W-:Y:S01]  /*00e0*/  UMOV UR4, 0x2 ;  /* 0x0000000200047882 */ /* 0x000fe20000000000 */
[----:B012---:R-:W-:-:S07]  /*00f0*/  IMAD.WIDE R2, R11, 0x8, R2 ;  /* 0x000000080b027825 */ /* 0x007fce00078e0202 */
.L_x_46:
[----:B------:R-:W-:Y:S01]  /*0100*/  UIADD3 UR5, UPT, UPT, UR4, -0x1, URZ ;  /* 0xffffffff04057890 */ /* 0x000fe2000fffe0ff */
[----:B------:R-:W-:Y:S05]  /*0110*/  BSSY.RECONVERGENT B0, `(.L_x_44) ;  /* 0x000000a000007945 */ /* 0x000fea0003800200 */
[----:B------:R-:W-:-:S13]  /*0120*/  LOP3.LUT P0, RZ, R0, UR5, RZ, 0xc0, !PT ;  /* 0x0000000500ff7c12 */ /* 0x000fda000f80c0ff */
[----:B0-----:R-:W-:Y:S05]  /*0130*/  @P0 BRA `(.L_x_45) ;  /* 0x00000000001c0947 */ /* 0x001fea0003800000 */
[----:B------:R-:W-:Y:S01]  /*0140*/  USHF.R.U32.HI UR5, URZ, 0x1, UR4 ;  /* 0x00000001ff057899 */ /* 0x000fe20008011604 */
[----:B------:R-:W2:Y:S05]  /*0150*/  LDG.E.64 R6, desc[UR6][R2.64] ;  /* 0x0000000602067981 */ /* 0x000eaa000c1e1b00 */
[----:B------:R-:W-:-:S05]  /*0160*/  IADD3 R5, PT, PT, R11, -UR5, RZ ;  /* 0x800000050b057c10 */ /* 0x000fca000fffe0ff */
[----:B---3--:R-:W-:-:S06]  /*0170*/  IMAD.WIDE R4, R5, 0x8, R8 ;  /* 0x0000000805047825 */ /* 0x008fcc00078e0208 */
[----:B------:R-:W2:Y:S02]  /*0180*/  LDG.E.64 R4, desc[UR6][R4.64] ;  /* 0x0000000604047981 */ /* 0x000ea4000c1e1b00 */
[----:B--2---:R-:W-:-:S07]  /*0190*/  DADD R6, R4, R6 ;  /* 0x0000000004067229 */ /* 0x004fce0000000006 */
[----:B------:R0:W-:Y:S04]  /*01a0*/  STG.E.64 desc[UR6][R2.64], R6 ;  /* 0x0000000602007986 */ /* 0x0001e8000c101b06 */
.L_x_45:
[----:B------:R-:W-:Y:S05]  /*01b0*/  BSYNC.RECONVERGENT B0 ;  /* 0x0000000000007941 */ /* 0x000fea0003800200 */
.L_x_44:
[----:B------:R-:W-:Y:S01]  /*01c0*/  BAR.SYNC.DEFER_BLOCKING 0x0 ;  /* 0x0000000000007b1d */ /* 0x000fe20000010000 */
[----:B------:R-:W-:-:S04]  /*01d0*/  USHF.L.U32 UR4, UR4, 0x1, URZ ;  /* 0x0000000104047899 */ /* 0x000fc800080006ff */
[----:B------:R-:W-:-:S09]  /*01e0*/  UISETP.GT.AND UP0, UPT, UR4, UR8, UPT ;  /* 0x000000080400728c */ /* 0x000fd2000bf04270 */
[----:B------:R-:W-:Y:S05]  /*01f0*/  BRA.U !UP0, `(.L_x_46) ;  /* 0xfffffffd08c07547 */ /* 0x000fea000b83ffff */
.L_x_43:
[----:B------:R-:W-:Y:S06]  /*0200*/  BAR.SYNC.DEFER_BLOCKING 0x0 ;  /* 0x0000000000007b1d */ /* 0x000fec0000010000 */
[----:B------:R-:W-:Y:S05]  /*0210*/  EXIT ;  /* 0x000000000000794d */ /* 0x000fea0003800000 */
.L_x_47:
        /* <DEDUP_REMOVED lines=14> */
.L_x_49:


//--------------------- .nv.shared.reserved.0     --------------------------
	.section	.nv.shared.reserved.0,"aw",@nobits
	.weak		__nv_reservedSMEM_offset_0_alias
	.size		__nv_reservedSMEM_offset_0_alias, 0, 64
	.other		__nv_reservedSMEM_offset_0_alias,@"STO_CUDA_RESERVED_SHARED STV_DEFAULT"
__nv_reservedSMEM_offset_0_alias:
	.zero		0
	.zero		64


//--------------------- .nv.constant0._Z9downsweepiPd --------------------------
	.section	.nv.constant0._Z9downsweepiPd,"a",@progbits
	.sectionflags	@""
	.align	4
.nv.constant0._Z9downsweepiPd:
	.zero		912


//--------------------- .nv.constant0._Z7upsweepiPd --------------------------
	.section	.nv.constant0._Z7upsweepiPd,"a",@progbits
	.sectionflags	@""
	.align	4
.nv.constant0._Z7upsweepiPd:
	.zero		912


//--------------------- SYMBOLS --------------------------

	.type		.nv.reservedSmem.offset0,@object
	.size		.nv.reservedSmem.offset0,0x4
